	.headerflags	@"EF_CUDA_TEXMODE_UNIFIED EF_CUDA_64BIT_ADDRESS EF_CUDA_ACCELERATORS EF_CUDA_SM90 EF_CUDA_VIRTUAL_SM(EF_CUDA_SM90)"
	.elftype	@"ET_EXEC"


//--------------------- .nv.info                  --------------------------
	.section	.nv.info,"",@"SHT_CUDA_INFO"
	.align	4


	//----- nvinfo : EIATTR_REGCOUNT
	.align		4
        /*0000*/ 	.byte	0x04, 0x2f
        /*0002*/ 	.short	(.L_1 - .L_0)
	.align		4
.L_0:
        /*0004*/ 	.word	index@(triton_per_fused_add_mean_6)
        /*0008*/ 	.word	0x0000001a


	//----- nvinfo : EIATTR_MIN_STACK_SIZE
	.align		4
.L_1:
        /*000c*/ 	.byte	0x04, 0x12
        /*000e*/ 	.short	(.L_3 - .L_2)
	.align		4
.L_2:
        /*0010*/ 	.word	index@(triton_per_fused_add_mean_6)
        /*0014*/ 	.word	0x00000000


	//----- nvinfo : EIATTR_FRAME_SIZE
	.align		4
.L_3:
        /*0018*/ 	.byte	0x04, 0x11
        /*001a*/ 	.short	(.L_5 - .L_4)
	.align		4
.L_4:
        /*001c*/ 	.word	index@(triton_per_fused_add_mean_6)
        /*0020*/ 	.word	0x00000000


	//----- nvinfo : EIATTR_MIN_STACK_SIZE
	.align		4
.L_5:
        /*0024*/ 	.byte	0x04, 0x12
        /*0026*/ 	.short	(.L_7 - .L_6)
	.align		4
.L_6:
        /*0028*/ 	.word	index@(triton_per_fused_add_mean_6)
        /*002c*/ 	.word	0x00000000
.L_7:


//--------------------- .nv.info.triton_per_fused_add_mean_6 --------------------------
	.section	.nv.info.triton_per_fused_add_mean_6,"",@"SHT_CUDA_INFO"
	.sectionflags	@""
	.align	4


	//----- nvinfo : EIATTR_CUDA_API_VERSION
	.align		4
        /*0000*/ 	.byte	0x04, 0x37
        /*0002*/ 	.short	(.L_9 - .L_8)
.L_8:
        /*0004*/ 	.word	0x0000007c


	//----- nvinfo : EIATTR_KPARAM_INFO
	.align		4
.L_9:
        /*0008*/ 	.byte	0x04, 0x17
        /*000a*/ 	.short	(.L_11 - .L_10)
.L_10:
        /*000c*/ 	.word	0x00000000
        /*0010*/ 	.short	0x0006
        /*0012*/ 	.short	0x002c
        /*0014*/ 	.byte	0x00, 0xf0, 0x11, 0x00


	//----- nvinfo : EIATTR_KPARAM_INFO
	.align		4
.L_11:
        /*0018*/ 	.byte	0x04, 0x17
        /*001a*/ 	.short	(.L_13 - .L_12)
.L_12:
        /*001c*/ 	.word	0x00000000
        /*0020*/ 	.short	0x0005
        /*0022*/ 	.short	0x0028
        /*0024*/ 	.byte	0x00, 0xf0, 0x11, 0x00


	//----- nvinfo : EIATTR_KPARAM_INFO
	.align		4
.L_13:
        /*0028*/ 	.byte	0x04, 0x17
        /*002a*/ 	.short	(.L_15 - .L_14)
.L_14:
        /*002c*/ 	.word	0x00000000
        /*0030*/ 	.short	0x0004
        /*0032*/ 	.short	0x0020
        /*0034*/ 	.byte	0x00, 0xf4, 0x21, 0x00


	//----- nvinfo : EIATTR_KPARAM_INFO
	.align		4
.L_15:
        /*0038*/ 	.byte	0x04, 0x17
        /*003a*/ 	.short	(.L_17 - .L_16)
.L_16:
        /*003c*/ 	.word	0x00000000
        /*0040*/ 	.short	0x0003
        /*0042*/ 	.short	0x0018
        /*0044*/ 	.byte	0x00, 0xf4, 0x21, 0x00


	//----- nvinfo : EIATTR_KPARAM_INFO
	.align		4
.L_17:
        /*0048*/ 	.byte	0x04, 0x17
        /*004a*/ 	.short	(.L_19 - .L_18)
.L_18:
        /*004c*/ 	.word	0x00000000
        /*0050*/ 	.short	0x0002
        /*0052*/ 	.short	0x0010
        /*0054*/ 	.byte	0x00, 0xf4, 0x21, 0x00


	//----- nvinfo : EIATTR_KPARAM_INFO
	.align		4
.L_19:
        /*0058*/ 	.byte	0x04, 0x17
        /*005a*/ 	.short	(.L_21 - .L_20)
.L_20:
        /*005c*/ 	.word	0x00000000
        /*0060*/ 	.short	0x0001
        /*0062*/ 	.short	0x0008
        /*0064*/ 	.byte	0x00, 0xf4, 0x21, 0x00


	//----- nvinfo : EIATTR_KPARAM_INFO
	.align		4
.L_21:
        /*0068*/ 	.byte	0x04, 0x17
        /*006a*/ 	.short	(.L_23 - .L_22)
.L_22:
        /*006c*/ 	.word	0x00000000
        /*0070*/ 	.short	0x0000
        /*0072*/ 	.short	0x0000
        /*0074*/ 	.byte	0x00, 0xf4, 0x21, 0x00


	//----- nvinfo : EIATTR_SPARSE_MMA_MASK
	.align		4
.L_23:
        /*0078*/ 	.byte	0x03, 0x50
        /*007a*/ 	.short	0x0000


	//----- nvinfo : EIATTR_MAXREG_COUNT
	.align		4
        /*007c*/ 	.byte	0x03, 0x1b
        /*007e*/ 	.short	0x00ff


	//----- nvinfo : EIATTR_COOP_GROUP_MASK_REGIDS
	.align		4
        /*0080*/ 	.byte	0x04, 0x29
        /*0082*/ 	.short	(.L_25 - .L_24)


	//   ....[0]....
.L_24:
        /*0084*/ 	.word	0xffffffff


	//   ....[1]....
        /*0088*/ 	.word	0xffffffff


	//   ....[2]....
        /*008c*/ 	.word	0xffffffff


	//   ....[3]....
        /*0090*/ 	.word	0xffffffff


	//----- nvinfo : EIATTR_COOP_GROUP_INSTR_OFFSETS
	.align		4
.L_25:
        /*0094*/ 	.byte	0x04, 0x28
        /*0096*/ 	.short	(.L_27 - .L_26)


	//   ....[0]....
.L_26:
        /*0098*/ 	.word	0x000002e0


	//   ....[1]....
        /*009c*/ 	.word	0x00000310


	//   ....[2]....
        /*00a0*/ 	.word	0x00000350


	//   ....[3]....
        /*00a4*/ 	.word	0x00000370


	//----- nvinfo : EIATTR_EXIT_INSTR_OFFSETS
	.align		4
.L_27:
        /*00a8*/ 	.byte	0x04, 0x1c
        /*00aa*/ 	.short	(.L_29 - .L_28)


	//   ....[0]....
.L_28:
        /*00ac*/ 	.word	0x000003b0


	//   ....[1]....
        /*00b0*/ 	.word	0x00000410


	//----- nvinfo : EIATTR_REQNTID
	.align		4
.L_29:
        /*00b4*/ 	.byte	0x04, 0x10
        /*00b6*/ 	.short	(.L_31 - .L_30)
.L_30:
        /*00b8*/ 	.word	0x00000080
        /*00bc*/ 	.word	0x00000001
        /*00c0*/ 	.word	0x00000001


	//----- nvinfo : EIATTR_CBANK_PARAM_SIZE
	.align		4
.L_31:
        /*00c4*/ 	.byte	0x03, 0x19
        /*00c6*/ 	.short	0x0030


	//----- nvinfo : EIATTR_PARAM_CBANK
	.align		4
        /*00c8*/ 	.byte	0x04, 0x0a
        /*00ca*/ 	.short	(.L_33 - .L_32)
	.align		4
.L_32:
        /*00cc*/ 	.word	index@(.nv.constant0.triton_per_fused_add_mean_6)
        /*00d0*/ 	.short	0x0210
        /*00d2*/ 	.short	0x0030


	//----- nvinfo : EIATTR_SW_WAR
	.align		4
.L_33:
        /*00d4*/ 	.byte	0x04, 0x36
        /*00d6*/ 	.short	(.L_35 - .L_34)
.L_34:
        /*00d8*/ 	.word	0x00000008
.L_35:


//--------------------- .nv.callgraph             --------------------------
	.section	.nv.callgraph,"",@"SHT_CUDA_CALLGRAPH"
	.align	4
	.sectionentsize	8
	.align		4
        /*0000*/ 	.word	0x00000000
	.align		4
        /*0004*/ 	.word	0xffffffff
	.align		4
        /*0008*/ 	.word	0x00000000
	.align		4
        /*000c*/ 	.word	0xfffffffe
	.align		4
        /*0010*/ 	.word	0x00000000
	.align		4
        /*0014*/ 	.word	0xfffffffd
	.align		4
        /*0018*/ 	.word	0x00000000
	.align		4
        /*001c*/ 	.word	0xfffffffc


//--------------------- .text.triton_per_fused_add_mean_6 --------------------------
	.section	.text.triton_per_fused_add_mean_6,"ax",@progbits
	.sectionflags	@"SHF_BARRIERS=1"
	.align	128
        .global         triton_per_fused_add_mean_6
        .type           triton_per_fused_add_mean_6,@function
        .size           triton_per_fused_add_mean_6,(.L_x_1 - triton_per_fused_add_mean_6)
        .other          triton_per_fused_add_mean_6,@"STO_CUDA_ENTRY STV_DEFAULT"
triton_per_fused_add_mean_6:
.text.triton_per_fused_add_mean_6:
[----:B------:R-:W0:Y:S01]  /*0000*/  LDC R1, c[0x0][0x28] ;  /* 0x00000a00ff017b82 */ /* 0x000e220000000800 */
[----:B------:R-:W1:Y:S07]  /*0010*/  S2R R0, SR_TID.X ;  /* 0x0000000000007919 */ /* 0x000e6e0000002100 */
[----:B------:R-:W2:Y:S01]  /*0020*/  LDC.64 R4, c[0x0][0x210] ;  /* 0x00008400ff047b82 */ /* 0x000ea20000000a00 */
[----:B------:R-:W-:Y:S01]  /*0030*/  ULDC.64 UR6, c[0x0][0x208] ;  /* 0x0000820000067ab9 */ /* 0x000fe20000000a00 */
[----:B------:R-:W3:Y:S06]  /*0040*/  S2R R3, SR_CTAID.X ;  /* 0x0000000000037919 */ /* 0x000eec0000002500 */
[----:B------:R-:W4:Y:S08]  /*0050*/  LDC.64 R10, c[0x0][0x218] ;  /* 0x00008600ff0a7b82 */ /* 0x000f300000000a00 */
[----:B------:R-:W5:Y:S08]  /*0060*/  LDC.64 R8, c[0x0][0x220] ;  /* 0x00008800ff087b82 */ /* 0x000f700000000a00 */
[----:B------:R-:W5:Y:S01]  /*0070*/  LDC.64 R12, c[0x0][0x228] ;  /* 0x00008a00ff0c7b82 */ /* 0x000f620000000a00 */
[----:B-1----:R-:W-:-:S02]  /*0080*/  SHF.R.U32.HI R2, RZ, 0x4, R0 ;  /* 0x00000004ff027819 */ /* 0x002fc40000011600 */
[----:B------:R-:W-:Y:S02]  /*0090*/  SHF.L.U32 R6, R0, 0x2, RZ ;  /* 0x0000000200067819 */ /* 0x000fe400000006ff */
[----:B---3--:R-:W-:Y:S02]  /*00a0*/  SHF.L.U32 R3, R3, 0x3, RZ ;  /* 0x0000000303037819 */ /* 0x008fe400000006ff */
[----:B------:R-:W-:Y:S02]  /*00b0*/  SGXT.U32 R2, R2, 0x3 ;  /* 0x000000030202781a */ /* 0x000fe40000000000 */
[----:B------:R-:W-:Y:S02]  /*00c0*/  LOP3.LUT R7, R6, 0x3c, RZ, 0xc0, !PT ;  /* 0x0000003c06077812 */ /* 0x000fe400078ec0ff */
[----:B------:R-:W-:-:S04]  /*00d0*/  LOP3.LUT R6, R3, R2, RZ, 0xfc, !PT ;  /* 0x0000000203067212 */ /* 0x000fc800078efcff */
[----:B------:R-:W-:-:S05]  /*00e0*/  LEA R17, R6, R7, 0x6 ;  /* 0x0000000706117211 */ /* 0x000fca00078e30ff */
[----:B--2---:R-:W-:-:S04]  /*00f0*/  IMAD.WIDE R4, R17, 0x4, R4 ;  /* 0x0000000411047825 */ /* 0x004fc800078e0204 */
[C---:B----4-:R-:W-:Y:S02]  /*0100*/  IMAD.WIDE R10, R17.reuse, 0x4, R10 ;  /* 0x00000004110a7825 */ /* 0x050fe400078e020a */
[----:B------:R-:W2:Y:S02]  /*0110*/  LDG.E.128 R4, desc[UR6][R4.64] ;  /* 0x0000000604047981 */ /* 0x000ea4000c1e1d00 */
[C---:B-----5:R-:W-:Y:S02]  /*0120*/  IMAD.WIDE R14, R17.reuse, 0x4, R8 ;  /* 0x00000004110e7825 */ /* 0x060fe400078e0208 */
[----:B------:R-:W3:Y:S02]  /*0130*/  LDG.E.128 R8, desc[UR6][R10.64] ;  /* 0x000000060a087981 */ /* 0x000ee4000c1e1d00 */
[----:B0-----:R-:W-:Y:S02]  /*0140*/  IMAD.WIDE R16, R17, 0x4, R12 ;  /* 0x0000000411107825 */ /* 0x001fe400078e020c */
[----:B------:R-:W4:Y:S04]  /*0150*/  LDG.E.128 R12, desc[UR6][R14.64] ;  /* 0x000000060e0c7981 */ /* 0x000f28000c1e1d00 */
[----:B------:R-:W5:Y:S01]  /*0160*/  LDG.E.128 R16, desc[UR6][R16.64] ;  /* 0x0000000610107981 */ /* 0x000f62000c1e1d00 */
[----:B------:R-:W0:Y:S01]  /*0170*/  S2UR UR5, SR_CgaCtaId ;  /* 0x00000000000579c3 */ /* 0x000e220000008800 */
[----:B------:R-:W-:Y:S01]  /*0180*/  UMOV UR4, 0x400 ;  /* 0x0000040000047882 */ /* 0x000fe20000000000 */
[----:B------:R-:W-:Y:S01]  /*0190*/  LOP3.LUT P0, RZ, R0, 0x78, RZ, 0xc0, !PT ;  /* 0x0000007800ff7812 */ /* 0x000fe2000780c0ff */
[----:B0-----:R-:W-:Y:S01]  /*01a0*/  UPRMT UR4, UR5, 0x654, UR4 ;  /* 0x0000065405047896 */ /* 0x001fe20008000004 */
[----:B--2---:R-:W-:Y:S01]  /*01b0*/  FADD R20, RZ, R5 ;  /* 0x00000005ff147221 */ /* 0x004fe20000000000 */
[----:B------:R-:W-:Y:S01]  /*01c0*/  FADD R21, RZ, R4 ;  /* 0x00000004ff157221 */ /* 0x000fe20000000000 */
[----:B------:R-:W-:Y:S01]  /*01d0*/  FADD R23, RZ, R6 ;  /* 0x00000006ff177221 */ /* 0x000fe20000000000 */
[----:B------:R-:W-:Y:S01]  /*01e0*/  FADD R4, RZ, R7 ;  /* 0x00000007ff047221 */ /* 0x000fe20000000000 */
[----:B---3--:R-:W-:Y:S01]  /*01f0*/  FADD R20, R9, R20 ;  /* 0x0000001409147221 */ /* 0x008fe20000000000 */
[----:B------:R-:W-:Y:S01]  /*0200*/  FADD R21, R8, R21 ;  /* 0x0000001508157221 */ /* 0x000fe20000000000 */
[----:B------:R-:W-:Y:S01]  /*0210*/  FADD R23, R10, R23 ;  /* 0x000000170a177221 */ /* 0x000fe20000000000 */
[----:B------:R-:W-:Y:S01]  /*0220*/  FADD R4, R11, R4 ;  /* 0x000000040b047221 */ /* 0x000fe20000000000 */
[----:B----4-:R-:W-:Y:S01]  /*0230*/  FADD R20, R13, R20 ;  /* 0x000000140d147221 */ /* 0x010fe20000000000 */
[----:B------:R-:W-:Y:S01]  /*0240*/  FADD R21, R12, R21 ;  /* 0x000000150c157221 */ /* 0x000fe20000000000 */
[----:B------:R-:W-:Y:S01]  /*0250*/  FADD R23, R14, R23 ;  /* 0x000000170e177221 */ /* 0x000fe20000000000 */
[----:B------:R-:W-:Y:S01]  /*0260*/  FADD R4, R15, R4 ;  /* 0x000000040f047221 */ /* 0x000fe20000000000 */
[----:B-----5:R-:W-:Y:S01]  /*0270*/  FADD R17, R17, R20 ;  /* 0x0000001411117221 */ /* 0x020fe20000000000 */
[----:B------:R-:W-:Y:S01]  /*0280*/  FADD R16, R16, R21 ;  /* 0x0000001510107221 */ /* 0x000fe20000000000 */
[----:B------:R-:W-:Y:S01]  /*0290*/  FADD R18, R18, R23 ;  /* 0x0000001712127221 */ /* 0x000fe20000000000 */
[----:B------:R-:W-:-:S02]  /*02a0*/  FADD R4, R19, R4 ;  /* 0x0000000413047221 */ /* 0x000fc40000000000 */
[----:B------:R-:W-:-:S04]  /*02b0*/  FADD R17, R17, R16 ;  /* 0x0000001011117221 */ /* 0x000fc80000000000 */
[----:B------:R-:W-:-:S04]  /*02c0*/  FADD R17, R18, R17 ;  /* 0x0000001112117221 */ /* 0x000fc80000000000 */
[----:B------:R-:W-:-:S05]  /*02d0*/  FADD R4, R4, R17 ;  /* 0x0000001104047221 */ /* 0x000fca0000000000 */
[----:B------:R-:W0:Y:S02]  /*02e0*/  SHFL.BFLY PT, R5, R4, 0x8, 0x1f ;  /* 0x0d001f0004057f89 */ /* 0x000e2400000e0000 */
[----:B0-----:R-:W-:Y:S01]  /*02f0*/  FADD R5, R4, R5 ;  /* 0x0000000504057221 */ /* 0x001fe20000000000 */
[----:B------:R-:W-:-:S04]  /*0300*/  LOP3.LUT R4, R0, 0x7, RZ, 0xc0, !PT ;  /* 0x0000000700047812 */ /* 0x000fc800078ec0ff */
[----:B------:R-:W0:Y:S01]  /*0310*/  SHFL.BFLY PT, R6, R5, 0x4, 0x1f ;  /* 0x0c801f0005067f89 */ /* 0x000e2200000e0000 */
[----:B------:R-:W-:Y:S01]  /*0320*/  LEA R9, R4, UR4, 0x2 ;  /* 0x0000000404097c11 */ /* 0x000fe2000f8e10ff */
[----:B0-----:R-:W-:Y:S01]  /*0330*/  FADD R6, R5, R6 ;  /* 0x0000000605067221 */ /* 0x001fe20000000000 */
[----:B------:R-:W-:-:S04]  /*0340*/  LEA R5, R2, UR4, 0x2 ;  /* 0x0000000402057c11 */ /* 0x000fc8000f8e10ff */
[----:B------:R-:W0:Y:S02]  /*0350*/  SHFL.BFLY PT, R7, R6, 0x2, 0x1f ;  /* 0x0c401f0006077f89 */ /* 0x000e2400000e0000 */
[----:B0-----:R-:W-:-:S05]  /*0360*/  FADD R7, R6, R7 ;  /* 0x0000000706077221 */ /* 0x001fca0000000000 */
[----:B------:R-:W0:Y:S02]  /*0370*/  SHFL.BFLY PT, R8, R7, 0x1, 0x1f ;  /* 0x0c201f0007087f89 */ /* 0x000e2400000e0000 */
[----:B0-----:R-:W-:-:S05]  /*0380*/  FADD R8, R7, R8 ;  /* 0x0000000807087221 */ /* 0x001fca0000000000 */
[----:B------:R0:W-:Y:S01]  /*0390*/  STS [R5], R8 ;  /* 0x0000000805007388 */ /* 0x0001e20000000800 */
[----:B------:R-:W-:Y:S06]  /*03a0*/  BAR.SYNC.DEFER_BLOCKING 0x0 ;  /* 0x0000000000007b1d */ /* 0x000fec0000010000 */
[----:B0-----:R-:W-:Y:S05]  /*03b0*/  @P0 EXIT ;  /* 0x000000000000094d */ /* 0x001fea0003800000 */
[----:B------:R-:W0:Y:S01]  /*03c0*/  LDS R9, [R9] ;  /* 0x0000000009097984 */ /* 0x000e220000000800 */
[----:B------:R-:W1:Y:S01]  /*03d0*/  LDC.64 R4, c[0x0][0x230] ;  /* 0x00008c00ff047b82 */ /* 0x000e620000000a00 */
[----:B------:R-:W-:-:S05]  /*03e0*/  LOP3.LUT R3, R3, 0x7, R0, 0xf8, !PT ;  /* 0x0000000703037812 */ /* 0x000fca00078ef800 */
[----:B-1----:R-:W-:-:S05]  /*03f0*/  IMAD.WIDE R2, R3, 0x4, R4 ;  /* 0x0000000403027825 */ /* 0x002fca00078e0204 */
[----:B0-----:R-:W-:Y:S01]  /*0400*/  STG.E desc[UR6][R2.64], R9 ;  /* 0x0000000902007986 */ /* 0x001fe2000c101906 */
[----:B------:R-:W-:Y:S05]  /*0410*/  EXIT ;  /* 0x000000000000794d */ /* 0x000fea0003800000 */
.L_x_0:
[----:B------:R-:W-:-:S00]  /*0420*/  BRA `(.L_x_0) ;  /* 0xfffffffc00fc7947 */ /* 0x000fc0000383ffff */
[----:B------:R-:W-:-:S00]  /*0430*/  NOP ;  /* 0x0000000000007918 */ /* 0x000fc00000000000 */
        /* <DEDUP_REMOVED lines=12> */
.L_x_1:


//--------------------- .nv.shared.triton_per_fused_add_mean_6 --------------------------
	.section	.nv.shared.triton_per_fused_add_mean_6,"aw",@nobits
	.sectionflags	@""
	.align	16
	.zero		1024


//--------------------- .nv.constant0.triton_per_fused_add_mean_6 --------------------------
	.section	.nv.constant0.triton_per_fused_add_mean_6,"a",@progbits
	.sectionflags	@""
	.align	4
.nv.constant0.triton_per_fused_add_mean_6:
	.zero		576
